//
// Generated by NVIDIA NVVM Compiler
//
// Compiler Build ID: CL-36424714
// Cuda compilation tools, release 13.0, V13.0.88
// Based on NVVM 20.0.0
//

.version 9.0
.target sm_100
.address_size 64

	// .globl	default_function_kernel_5

.visible .entry default_function_kernel_5(
	.param .u64 .ptr .align 1 default_function_kernel_5_param_0,
	.param .u64 .ptr .align 1 default_function_kernel_5_param_1
)
.maxntid 1024
{
	.reg .pred 	%p<2>;
	.reg .b16 	%rs<4>;
	.reg .b32 	%r<14>;
	.reg .b32 	%f<2>;
	.reg .b64 	%rd<9>;

	ld.param.u64 	%rd1, [default_function_kernel_5_param_0];
	ld.param.u64 	%rd2, [default_function_kernel_5_param_1];
	mov.u32 	%r1, %ctaid.x;
	shl.b32 	%r4, %r1, 8;
	mov.u32 	%r2, %tid.x;
	shr.u32 	%r5, %r2, 2;
	or.b32  	%r3, %r4, %r5;
	setp.gt.u32 	%p1, %r3, 1034;
	@%p1 bra 	$L__BB0_2;
	cvta.to.global.u64 	%rd3, %rd1;
	cvta.to.global.u64 	%rd4, %rd2;
	shl.b32 	%r6, %r1, 10;
	or.b32  	%r7, %r6, %r2;
	mul.hi.u32 	%r8, %r7, 1593495113;
	shr.u32 	%r9, %r8, 9;
	mul.lo.s32 	%r10, %r9, 1380;
	sub.s32 	%r11, %r7, %r10;
	cvt.u16.u32 	%rs1, %r3;
	mul.hi.u16 	%rs2, %rs1, 24315;
	shr.u16 	%rs3, %rs2, 7;
	cvt.u32.u16 	%r12, %rs3;
	mad.lo.s32 	%r13, %r11, 3, %r12;
	mul.wide.u32 	%rd5, %r13, 4;
	add.s64 	%rd6, %rd3, %rd5;
	ld.global.nc.f32 	%f1, [%rd6];
	mul.wide.u32 	%rd7, %r7, 4;
	add.s64 	%rd8, %rd4, %rd7;
	st.global.f32 	[%rd8], %f1;
$L__BB0_2:
	ret;

}
	// .globl	default_function_kernel
.visible .entry default_function_kernel(
	.param .u64 .ptr .align 1 default_function_kernel_param_0,
	.param .u64 .ptr .align 1 default_function_kernel_param_1
)
.maxntid 1024
{
	.reg .pred 	%p<2>;
	.reg .b16 	%rs<5>;
	.reg .b32 	%r<15>;
	.reg .b32 	%f<2>;
	.reg .b64 	%rd<9>;

	ld.param.u64 	%rd1, [default_function_kernel_param_0];
	ld.param.u64 	%rd2, [default_function_kernel_param_1];
	mov.u32 	%r1, %ctaid.x;
	shl.b32 	%r4, %r1, 8;
	mov.u32 	%r2, %tid.x;
	shr.u32 	%r5, %r2, 2;
	or.b32  	%r3, %r4, %r5;
	setp.gt.u32 	%p1, %r3, 1034;
	@%p1 bra 	$L__BB1_2;
	cvta.to.global.u64 	%rd3, %rd2;
	cvta.to.global.u64 	%rd4, %rd1;
	cvt.u16.u32 	%rs1, %r3;
	mul.hi.u16 	%rs2, %rs1, -21845;
	shr.u16 	%rs3, %rs2, 1;
	mul.lo.s16 	%rs4, %rs3, 12;
	cvt.u32.u16 	%r6, %rs4;
	shl.b32 	%r7, %r1, 2;
	add.s32 	%r8, %r7, %r2;
	mul.hi.u32 	%r9, %r8, 715827883;
	shr.u32 	%r10, %r9, 1;
	mul.lo.s32 	%r11, %r10, 12;
	sub.s32 	%r12, %r8, %r11;
	add.s32 	%r13, %r12, %r6;
	mul.wide.u32 	%rd5, %r13, 4;
	add.s64 	%rd6, %rd3, %rd5;
	ld.global.nc.f32 	%f1, [%rd6];
	mad.lo.s32 	%r14, %r1, 1020, %r8;
	mul.wide.u32 	%rd7, %r14, 4;
	add.s64 	%rd8, %rd4, %rd7;
	st.global.f32 	[%rd8], %f1;
$L__BB1_2:
	ret;

}
	// .globl	default_function_kernel_3
.visible .entry default_function_kernel_3(
	.param .u64 .ptr .align 1 default_function_kernel_3_param_0
)
.maxntid 1024
{
	.reg .pred 	%p<2>;
	.reg .b32 	%r<8>;
	.reg .b32 	%f<14>;
	.reg .b64 	%rd<5>;

	ld.param.u64 	%rd1, [default_function_kernel_3_param_0];
	mov.u32 	%r1, %ctaid.x;
	shl.b32 	%r3, %r1, 8;
	mov.u32 	%r2, %tid.x;
	shr.u32 	%r4, %r2, 2;
	or.b32  	%r5, %r3, %r4;
	setp.gt.u32 	%p1, %r5, 1034;
	@%p1 bra 	$L__BB2_2;
	cvta.to.global.u64 	%rd2, %rd1;
	shl.b32 	%r6, %r1, 10;
	or.b32  	%r7, %r6, %r2;
	mul.wide.u32 	%rd3, %r7, 4;
	add.s64 	%rd4, %rd2, %rd3;
	ld.global.f32 	%f1, [%rd4];
	mul.f32 	%f2, %f1, %f1;
	fma.rn.f32 	%f3, %f2, 0fA59F25BF, 0f2A61337E;
	fma.rn.f32 	%f4, %f2, %f3, 0fAEBD37FF;
	fma.rn.f32 	%f5, %f2, %f4, 0f335C0040;
	fma.rn.f32 	%f6, %f2, %f5, 0f37794346;
	fma.rn.f32 	%f7, %f2, %f6, 0f3A270DEC;
	fma.rn.f32 	%f8, %f2, %f7, 0f3BA059DD;
	mul.f32 	%f9, %f1, %f8;
	fma.rn.f32 	%f10, %f2, 0f35A0D3D5, 0f38F895D5;
	fma.rn.f32 	%f11, %f2, %f10, 0f3B14AA06;
	fma.rn.f32 	%f12, %f2, %f11, 0f3BA059DD;
	div.rn.f32 	%f13, %f9, %f12;
	st.global.f32 	[%rd4], %f13;
$L__BB2_2:
	ret;

}
	// .globl	default_function_kernel_1
.visible .entry default_function_kernel_1(
	.param .u64 .ptr .align 1 default_function_kernel_1_param_0
)
.maxntid 1024
{
	.reg .pred 	%p<2>;
	.reg .b32 	%r<8>;
	.reg .b32 	%f<3>;
	.reg .b64 	%rd<5>;

	ld.param.u64 	%rd1, [default_function_kernel_1_param_0];
	mov.u32 	%r1, %ctaid.x;
	shl.b32 	%r3, %r1, 8;
	mov.u32 	%r2, %tid.x;
	shr.u32 	%r4, %r2, 2;
	or.b32  	%r5, %r3, %r4;
	setp.gt.u32 	%p1, %r5, 1034;
	@%p1 bra 	$L__BB3_2;
	cvta.to.global.u64 	%rd2, %rd1;
	shl.b32 	%r6, %r1, 10;
	or.b32  	%r7, %r6, %r2;
	mul.wide.u32 	%rd3, %r7, 4;
	add.s64 	%rd4, %rd2, %rd3;
	ld.global.f32 	%f1, [%rd4];
	min.f32 	%f2, %f1, 0f41100000;
	st.global.f32 	[%rd4], %f2;
$L__BB3_2:
	ret;

}
	// .globl	default_function_kernel_2
.visible .entry default_function_kernel_2(
	.param .u64 .ptr .align 1 default_function_kernel_2_param_0
)
.maxntid 1024
{
	.reg .pred 	%p<2>;
	.reg .b32 	%r<8>;
	.reg .b32 	%f<3>;
	.reg .b64 	%rd<5>;

	ld.param.u64 	%rd1, [default_function_kernel_2_param_0];
	mov.u32 	%r1, %ctaid.x;
	shl.b32 	%r3, %r1, 8;
	mov.u32 	%r2, %tid.x;
	shr.u32 	%r4, %r2, 2;
	or.b32  	%r5, %r3, %r4;
	setp.gt.u32 	%p1, %r5, 1034;
	@%p1 bra 	$L__BB4_2;
	cvta.to.global.u64 	%rd2, %rd1;
	shl.b32 	%r6, %r1, 10;
	or.b32  	%r7, %r6, %r2;
	mul.wide.u32 	%rd3, %r7, 4;
	add.s64 	%rd4, %rd2, %rd3;
	ld.global.f32 	%f1, [%rd4];
	max.f32 	%f2, %f1, 0fC1100000;
	st.global.f32 	[%rd4], %f2;
$L__BB4_2:
	ret;

}
	// .globl	default_function_kernel_4
.visible .entry default_function_kernel_4(
	.param .u64 .ptr .align 1 default_function_kernel_4_param_0,
	.param .u64 .ptr .align 1 default_function_kernel_4_param_1
)
.maxntid 1024
{
	.reg .pred 	%p<2>;
	.reg .b16 	%rs<10>;
	.reg .b32 	%r<24>;
	.reg .b32 	%f<2>;
	.reg .b64 	%rd<9>;

	ld.param.u64 	%rd1, [default_function_kernel_4_param_0];
	ld.param.u64 	%rd2, [default_function_kernel_4_param_1];
	mov.u32 	%r1, %ctaid.x;
	shl.b32 	%r4, %r1, 8;
	mov.u32 	%r2, %tid.x;
	shr.u32 	%r5, %r2, 2;
	or.b32  	%r3, %r4, %r5;
	setp.gt.u32 	%p1, %r3, 1034;
	@%p1 bra 	$L__BB5_2;
	cvta.to.global.u64 	%rd3, %rd2;
	cvta.to.global.u64 	%rd4, %rd1;
	cvt.u16.u32 	%rs1, %r3;
	mul.hi.u16 	%rs2, %rs1, -30583;
	shr.u16 	%rs3, %rs2, 3;
	mul.lo.s16 	%rs4, %rs3, 60;
	cvt.u32.u16 	%r6, %rs4;
	shl.b32 	%r7, %r1, 2;
	add.s32 	%r8, %r7, %r2;
	mul.hi.u32 	%r9, %r8, -2004318071;
	shr.u32 	%r10, %r9, 5;
	mul.lo.s32 	%r11, %r10, 60;
	sub.s32 	%r12, %r8, %r11;
	cvt.u16.u32 	%rs5, %r12;
	mul.lo.s16 	%rs6, %rs5, 86;
	shr.u16 	%rs7, %rs6, 8;
	mul.lo.s16 	%rs8, %rs7, 3;
	sub.s16 	%rs9, %rs5, %rs8;
	cvt.u32.u16 	%r13, %rs9;
	and.b32  	%r14, %r13, 255;
	mad.lo.s32 	%r15, %r1, -3, %r8;
	mul.hi.u32 	%r16, %r15, -1431655765;
	shr.u32 	%r17, %r16, 1;
	mul.lo.s32 	%r18, %r17, 3;
	sub.s32 	%r19, %r15, %r18;
	add.s32 	%r20, %r12, %r19;
	sub.s32 	%r21, %r20, %r14;
	add.s32 	%r22, %r21, %r6;
	mul.wide.u32 	%rd5, %r22, 4;
	add.s64 	%rd6, %rd3, %rd5;
	ld.global.nc.f32 	%f1, [%rd6];
	mad.lo.s32 	%r23, %r1, 1023, %r15;
	mul.wide.u32 	%rd7, %r23, 4;
	add.s64 	%rd8, %rd4, %rd7;
	st.global.f32 	[%rd8], %f1;
$L__BB5_2:
	ret;

}


// ===== COMPILED SASS (sm_100) =====

	.target	sm_100

	.elftype	@"ET_EXEC"


//--------------------- .note.nv.tkinfo           --------------------------
	.section	.note.nv.tkinfo,"",@"SHT_NOTE"
	.sectionflags	@"SHF_NOTE_NV_TKINFO"
	.tkinfo
        /*0018*/ 	.word	0x00000002
        /*0030*/ 	.string	""
        /*0030*/ 	.string	"ptxas"
        /*0030*/ 	.string	"Cuda compilation tools, release 13.0, V13.0.88"
        /*0030*/ 	.string	"Build cuda_13.0.r13.0/compiler.36424714_0"
        /*0030*/ 	.string	"-arch sm_100 -m 64 "



//--------------------- .note.nv.cuinfo           --------------------------
	.section	.note.nv.cuinfo,"",@"SHT_NOTE"
	.sectionflags	@"SHF_NOTE_NV_CUINFO"
        /*0018*/ 	.short	0x0002
        /*001a*/ 	.short	0x0064
        /*001c*/ 	.short	0x0082
	.zero		2


//--------------------- .nv.info                  --------------------------
	.section	.nv.info,"",@"SHT_CUDA_INFO"
	.align	4


	//----- nvinfo : EIATTR_REGCOUNT
	.align		4
        /*0000*/ 	.byte	0x04, 0x2f
        /*0002*/ 	.short	(.L_1 - .L_0)
	.align		4
.L_0:
        /*0004*/ 	.word	index@(default_function_kernel_5)
        /*0008*/ 	.word	0x0000000a


	//----- nvinfo : EIATTR_FRAME_SIZE
	.align		4
.L_1:
        /*000c*/ 	.byte	0x04, 0x11
        /*000e*/ 	.short	(.L_3 - .L_2)
	.align		4
.L_2:
        /*0010*/ 	.word	index@(default_function_kernel_5)
        /*0014*/ 	.word	0x00000000


	//----- nvinfo : EIATTR_REGCOUNT
	.align		4
.L_3:
        /*0018*/ 	.byte	0x04, 0x2f
        /*001a*/ 	.short	(.L_5 - .L_4)
	.align		4
.L_4:
        /*001c*/ 	.word	index@(default_function_kernel)
        /*0020*/ 	.word	0x0000000a


	//----- nvinfo : EIATTR_FRAME_SIZE
	.align		4
.L_5:
        /*0024*/ 	.byte	0x04, 0x11
        /*0026*/ 	.short	(.L_7 - .L_6)
	.align		4
.L_6:
        /*0028*/ 	.word	index@(default_function_kernel)
        /*002c*/ 	.word	0x00000000


	//----- nvinfo : EIATTR_REGCOUNT
	.align		4
.L_7:
        /*0030*/ 	.byte	0x04, 0x2f
        /*0032*/ 	.short	(.L_9 - .L_8)
	.align		4
.L_8:
        /*0034*/ 	.word	index@(default_function_kernel_3)
        /*0038*/ 	.word	0x00000011


	//----- nvinfo : EIATTR_FRAME_SIZE
	.align		4
.L_9:
        /*003c*/ 	.byte	0x04, 0x11
        /*003e*/ 	.short	(.L_11 - .L_10)
	.align		4
.L_10:
        /*0040*/ 	.word	index@($__internal_0_$__cuda_sm3x_div_rn_noftz_f32_slowpath)
        /*0044*/ 	.word	0x00000000


	//----- nvinfo : EIATTR_FRAME_SIZE
	.align		4
.L_11:
        /*0048*/ 	.byte	0x04, 0x11
        /*004a*/ 	.short	(.L_13 - .L_12)
	.align		4
.L_12:
        /*004c*/ 	.word	index@(default_function_kernel_3)
        /*0050*/ 	.word	0x00000000


	//----- nvinfo : EIATTR_REGCOUNT
	.align		4
.L_13:
        /*0054*/ 	.byte	0x04, 0x2f
        /*0056*/ 	.short	(.L_15 - .L_14)
	.align		4
.L_14:
        /*0058*/ 	.word	index@(default_function_kernel_1)
        /*005c*/ 	.word	0x00000008


	//----- nvinfo : EIATTR_FRAME_SIZE
	.align		4
.L_15:
        /*0060*/ 	.byte	0x04, 0x11
        /*0062*/ 	.short	(.L_17 - .L_16)
	.align		4
.L_16:
        /*0064*/ 	.word	index@(default_function_kernel_1)
        /*0068*/ 	.word	0x00000000


	//----- nvinfo : EIATTR_REGCOUNT
	.align		4
.L_17:
        /*006c*/ 	.byte	0x04, 0x2f
        /*006e*/ 	.short	(.L_19 - .L_18)
	.align		4
.L_18:
        /*0070*/ 	.word	index@(default_function_kernel_2)
        /*0074*/ 	.word	0x00000008


	//----- nvinfo : EIATTR_FRAME_SIZE
	.align		4
.L_19:
        /*0078*/ 	.byte	0x04, 0x11
        /*007a*/ 	.short	(.L_21 - .L_20)
	.align		4
.L_20:
        /*007c*/ 	.word	index@(default_function_kernel_2)
        /*0080*/ 	.word	0x00000000


	//----- nvinfo : EIATTR_REGCOUNT
	.align		4
.L_21:
        /*0084*/ 	.byte	0x04, 0x2f
        /*0086*/ 	.short	(.L_23 - .L_22)
	.align		4
.L_22:
        /*0088*/ 	.word	index@(default_function_kernel_4)
        /*008c*/ 	.word	0x0000000c


	//----- nvinfo : EIATTR_FRAME_SIZE
	.align		4
.L_23:
        /*0090*/ 	.byte	0x04, 0x11
        /*0092*/ 	.short	(.L_25 - .L_24)
	.align		4
.L_24:
        /*0094*/ 	.word	index@(default_function_kernel_4)
        /*0098*/ 	.word	0x00000000


	//----- nvinfo : EIATTR_MIN_STACK_SIZE
	.align		4
.L_25:
        /*009c*/ 	.byte	0x04, 0x12
        /*009e*/ 	.short	(.L_27 - .L_26)
	.align		4
.L_26:
        /*00a0*/ 	.word	index@(default_function_kernel_4)
        /*00a4*/ 	.word	0x00000000


	//----- nvinfo : EIATTR_MIN_STACK_SIZE
	.align		4
.L_27:
        /*00a8*/ 	.byte	0x04, 0x12
        /*00aa*/ 	.short	(.L_29 - .L_28)
	.align		4
.L_28:
        /*00ac*/ 	.word	index@(default_function_kernel_2)
        /*00b0*/ 	.word	0x00000000


	//----- nvinfo : EIATTR_MIN_STACK_SIZE
	.align		4
.L_29:
        /*00b4*/ 	.byte	0x04, 0x12
        /*00b6*/ 	.short	(.L_31 - .L_30)
	.align		4
.L_30:
        /*00b8*/ 	.word	index@(default_function_kernel_1)
        /*00bc*/ 	.word	0x00000000


	//----- nvinfo : EIATTR_MIN_STACK_SIZE
	.align		4
.L_31:
        /*00c0*/ 	.byte	0x04, 0x12
        /*00c2*/ 	.short	(.L_33 - .L_32)
	.align		4
.L_32:
        /*00c4*/ 	.word	index@(default_function_kernel_3)
        /*00c8*/ 	.word	0x00000000


	//----- nvinfo : EIATTR_MIN_STACK_SIZE
	.align		4
.L_33:
        /*00cc*/ 	.byte	0x04, 0x12
        /*00ce*/ 	.short	(.L_35 - .L_34)
	.align		4
.L_34:
        /*00d0*/ 	.word	index@(default_function_kernel)
        /*00d4*/ 	.word	0x00000000


	//----- nvinfo : EIATTR_MIN_STACK_SIZE
	.align		4
.L_35:
        /*00d8*/ 	.byte	0x04, 0x12
        /*00da*/ 	.short	(.L_37 - .L_36)
	.align		4
.L_36:
        /*00dc*/ 	.word	index@(default_function_kernel_5)
        /*00e0*/ 	.word	0x00000000
.L_37:


//--------------------- .nv.compat                --------------------------
	.section	.nv.compat,"",@"SHT_CUDA_COMPAT_INFO"
	.align	4
        /*0000*/ 	.byte	0x02, 0x09, 0x00, 0x00, 0x02, 0x02, 0x01, 0x00, 0x02, 0x05, 0x05, 0x00, 0x03, 0x07, 0x01, 0x01
        /*0010*/ 	.byte	0x02, 0x03, 0x00, 0x00, 0x02, 0x06, 0x01, 0x00, 0x04, 0x0b, 0x08, 0x00, 0x01, 0x00, 0x00, 0x00
        /*0020*/ 	.byte	0x00, 0x00, 0x00, 0x00


//--------------------- .nv.info.default_function_kernel_4 --------------------------
	.section	.nv.info.default_function_kernel_4,"",@"SHT_CUDA_INFO"
	.sectionflags	@""
	.align	4


	//----- nvinfo : EIATTR_CUDA_API_VERSION
	.align		4
        /*0000*/ 	.byte	0x04, 0x37
        /*0002*/ 	.short	(.L_39 - .L_38)
.L_38:
        /*0004*/ 	.word	0x00000082


	//----- nvinfo : EIATTR_KPARAM_INFO
	.align		4
.L_39:
        /*0008*/ 	.byte	0x04, 0x17
        /*000a*/ 	.short	(.L_41 - .L_40)
.L_40:
        /*000c*/ 	.word	0x00000000
        /*0010*/ 	.short	0x0001
        /*0012*/ 	.short	0x0008
        /*0014*/ 	.byte	0x00, 0xf5, 0x21, 0x00


	//----- nvinfo : EIATTR_KPARAM_INFO
	.align		4
.L_41:
        /*0018*/ 	.byte	0x04, 0x17
        /*001a*/ 	.short	(.L_43 - .L_42)
.L_42:
        /*001c*/ 	.word	0x00000000
        /*0020*/ 	.short	0x0000
        /*0022*/ 	.short	0x0000
        /*0024*/ 	.byte	0x00, 0xf5, 0x21, 0x00


	//----- nvinfo : EIATTR_SPARSE_MMA_MASK
	.align		4
.L_43:
        /*0028*/ 	.byte	0x03, 0x50
        /*002a*/ 	.short	0x0000


	//----- nvinfo : EIATTR_MAXREG_COUNT
	.align		4
        /*002c*/ 	.byte	0x03, 0x1b
        /*002e*/ 	.short	0x0040


	//----- nvinfo : EIATTR_MERCURY_ISA_VERSION
	.align		4
        /*0030*/ 	.byte	0x03, 0x5f
        /*0032*/ 	.short	0x0101


	//----- nvinfo : EIATTR_VRC_CTA_INIT_COUNT
	.align		4
        /*0034*/ 	.byte	0x02, 0x4a
	.zero		1
	.zero		1


	//----- nvinfo : EIATTR_EXIT_INSTR_OFFSETS
	.align		4
        /*0038*/ 	.byte	0x04, 0x1c
        /*003a*/ 	.short	(.L_45 - .L_44)


	//   ....[0]....
.L_44:
        /*003c*/ 	.word	0x00000070


	//   ....[1]....
        /*0040*/ 	.word	0x000002a0


	//----- nvinfo : EIATTR_MAX_THREADS
	.align		4
.L_45:
        /*0044*/ 	.byte	0x04, 0x05
        /*0046*/ 	.short	(.L_47 - .L_46)
.L_46:
        /*0048*/ 	.word	0x00000400
        /*004c*/ 	.word	0x00000001
        /*0050*/ 	.word	0x00000001


	//----- nvinfo : EIATTR_CBANK_PARAM_SIZE
	.align		4
.L_47:
        /*0054*/ 	.byte	0x03, 0x19
        /*0056*/ 	.short	0x0010


	//----- nvinfo : EIATTR_PARAM_CBANK
	.align		4
        /*0058*/ 	.byte	0x04, 0x0a
        /*005a*/ 	.short	(.L_49 - .L_48)
	.align		4
.L_48:
        /*005c*/ 	.word	index@(.nv.constant0.default_function_kernel_4)
        /*0060*/ 	.short	0x0380
        /*0062*/ 	.short	0x0010


	//----- nvinfo : EIATTR_SW_WAR
	.align		4
.L_49:
        /*0064*/ 	.byte	0x04, 0x36
        /*0066*/ 	.short	(.L_51 - .L_50)
.L_50:
        /*0068*/ 	.word	0x00000008
.L_51:


//--------------------- .nv.info.default_function_kernel_2 --------------------------
	.section	.nv.info.default_function_kernel_2,"",@"SHT_CUDA_INFO"
	.sectionflags	@""
	.align	4


	//----- nvinfo : EIATTR_CUDA_API_VERSION
	.align		4
        /*0000*/ 	.byte	0x04, 0x37
        /*0002*/ 	.short	(.L_53 - .L_52)
.L_52:
        /*0004*/ 	.word	0x00000082


	//----- nvinfo : EIATTR_KPARAM_INFO
	.align		4
.L_53:
        /*0008*/ 	.byte	0x04, 0x17
        /*000a*/ 	.short	(.L_55 - .L_54)
.L_54:
        /*000c*/ 	.word	0x00000000
        /*0010*/ 	.short	0x0000
        /*0012*/ 	.short	0x0000
        /*0014*/ 	.byte	0x00, 0xf5, 0x21, 0x00


	//----- nvinfo : EIATTR_SPARSE_MMA_MASK
	.align		4
.L_55:
        /*0018*/ 	.byte	0x03, 0x50
        /*001a*/ 	.short	0x0000


	//----- nvinfo : EIATTR_MAXREG_COUNT
	.align		4
        /*001c*/ 	.byte	0x03, 0x1b
        /*001e*/ 	.short	0x0040


	//----- nvinfo : EIATTR_MERCURY_ISA_VERSION
	.align		4
        /*0020*/ 	.byte	0x03, 0x5f
        /*0022*/ 	.short	0x0101


	//----- nvinfo : EIATTR_VRC_CTA_INIT_COUNT
	.align		4
        /*0024*/ 	.byte	0x02, 0x4a
	.zero		1
	.zero		1


	//----- nvinfo : EIATTR_EXIT_INSTR_OFFSETS
	.align		4
        /*0028*/ 	.byte	0x04, 0x1c
        /*002a*/ 	.short	(.L_57 - .L_56)


	//   ....[0]....
.L_56:
        /*002c*/ 	.word	0x00000070


	//   ....[1]....
        /*0030*/ 	.word	0x00000100


	//----- nvinfo : EIATTR_MAX_THREADS
	.align		4
.L_57:
        /*0034*/ 	.byte	0x04, 0x05
        /*0036*/ 	.short	(.L_59 - .L_58)
.L_58:
        /*0038*/ 	.word	0x00000400
        /*003c*/ 	.word	0x00000001
        /*0040*/ 	.word	0x00000001


	//----- nvinfo : EIATTR_CBANK_PARAM_SIZE
	.align		4
.L_59:
        /*0044*/ 	.byte	0x03, 0x19
        /*0046*/ 	.short	0x0008


	//----- nvinfo : EIATTR_PARAM_CBANK
	.align		4
        /*0048*/ 	.byte	0x04, 0x0a
        /*004a*/ 	.short	(.L_61 - .L_60)
	.align		4
.L_60:
        /*004c*/ 	.word	index@(.nv.constant0.default_function_kernel_2)
        /*0050*/ 	.short	0x0380
        /*0052*/ 	.short	0x0008


	//----- nvinfo : EIATTR_SW_WAR
	.align		4
.L_61:
        /*0054*/ 	.byte	0x04, 0x36
        /*0056*/ 	.short	(.L_63 - .L_62)
.L_62:
        /*0058*/ 	.word	0x00000008
.L_63:


//--------------------- .nv.info.default_function_kernel_1 --------------------------
	.section	.nv.info.default_function_kernel_1,"",@"SHT_CUDA_INFO"
	.sectionflags	@""
	.align	4


	//----- nvinfo : EIATTR_CUDA_API_VERSION
	.align		4
        /*0000*/ 	.byte	0x04, 0x37
        /*0002*/ 	.short	(.L_65 - .L_64)
.L_64:
        /*0004*/ 	.word	0x00000082


	//----- nvinfo : EIATTR_KPARAM_INFO
	.align		4
.L_65:
        /*0008*/ 	.byte	0x04, 0x17
        /*000a*/ 	.short	(.L_67 - .L_66)
.L_66:
        /*000c*/ 	.word	0x00000000
        /*0010*/ 	.short	0x0000
        /*0012*/ 	.short	0x0000
        /*0014*/ 	.byte	0x00, 0xf5, 0x21, 0x00


	//----- nvinfo : EIATTR_SPARSE_MMA_MASK
	.align		4
.L_67:
        /*0018*/ 	.byte	0x03, 0x50
        /*001a*/ 	.short	0x0000


	//----- nvinfo : EIATTR_MAXREG_COUNT
	.align		4
        /*001c*/ 	.byte	0x03, 0x1b
        /*001e*/ 	.short	0x0040


	//----- nvinfo : EIATTR_MERCURY_ISA_VERSION
	.align		4
        /*0020*/ 	.byte	0x03, 0x5f
        /*0022*/ 	.short	0x0101


	//----- nvinfo : EIATTR_VRC_CTA_INIT_COUNT
	.align		4
        /*0024*/ 	.byte	0x02, 0x4a
	.zero		1
	.zero		1


	//----- nvinfo : EIATTR_EXIT_INSTR_OFFSETS
	.align		4
        /*0028*/ 	.byte	0x04, 0x1c
        /*002a*/ 	.short	(.L_69 - .L_68)


	//   ....[0]....
.L_68:
        /*002c*/ 	.word	0x00000070


	//   ....[1]....
        /*0030*/ 	.word	0x00000100


	//----- nvinfo : EIATTR_MAX_THREADS
	.align		4
.L_69:
        /*0034*/ 	.byte	0x04, 0x05
        /*0036*/ 	.short	(.L_71 - .L_70)
.L_70:
        /*0038*/ 	.word	0x00000400
        /*003c*/ 	.word	0x00000001
        /*0040*/ 	.word	0x00000001


	//----- nvinfo : EIATTR_CBANK_PARAM_SIZE
	.align		4
.L_71:
        /*0044*/ 	.byte	0x03, 0x19
        /*0046*/ 	.short	0x0008


	//----- nvinfo : EIATTR_PARAM_CBANK
	.align		4
        /*0048*/ 	.byte	0x04, 0x0a
        /*004a*/ 	.short	(.L_73 - .L_72)
	.align		4
.L_72:
        /*004c*/ 	.word	index@(.nv.constant0.default_function_kernel_1)
        /*0050*/ 	.short	0x0380
        /*0052*/ 	.short	0x0008


	//----- nvinfo : EIATTR_SW_WAR
	.align		4
.L_73:
        /*0054*/ 	.byte	0x04, 0x36
        /*0056*/ 	.short	(.L_75 - .L_74)
.L_74:
        /*0058*/ 	.word	0x00000008
.L_75:


//--------------------- .nv.info.default_function_kernel_3 --------------------------
	.section	.nv.info.default_function_kernel_3,"",@"SHT_CUDA_INFO"
	.sectionflags	@""
	.align	4


	//----- nvinfo : EIATTR_CUDA_API_VERSION
	.align		4
        /*0000*/ 	.byte	0x04, 0x37
        /*0002*/ 	.short	(.L_77 - .L_76)
.L_76:
        /*0004*/ 	.word	0x00000082


	//----- nvinfo : EIATTR_KPARAM_INFO
	.align		4
.L_77:
        /*0008*/ 	.byte	0x04, 0x17
        /*000a*/ 	.short	(.L_79 - .L_78)
.L_78:
        /*000c*/ 	.word	0x00000000
        /*0010*/ 	.short	0x0000
        /*0012*/ 	.short	0x0000
        /*0014*/ 	.byte	0x00, 0xf5, 0x21, 0x00


	//----- nvinfo : EIATTR_SPARSE_MMA_MASK
	.align		4
.L_79:
        /*0018*/ 	.byte	0x03, 0x50
        /*001a*/ 	.short	0x0000


	//----- nvinfo : EIATTR_MAXREG_COUNT
	.align		4
        /*001c*/ 	.byte	0x03, 0x1b
        /*001e*/ 	.short	0x0040


	//----- nvinfo : EIATTR_MERCURY_ISA_VERSION
	.align		4
        /*0020*/ 	.byte	0x03, 0x5f
        /*0022*/ 	.short	0x0101


	//----- nvinfo : EIATTR_VRC_CTA_INIT_COUNT
	.align		4
        /*0024*/ 	.byte	0x02, 0x4a
	.zero		1
	.zero		1


	//----- nvinfo : EIATTR_EXIT_INSTR_OFFSETS
	.align		4
        /*0028*/ 	.byte	0x04, 0x1c
        /*002a*/ 	.short	(.L_81 - .L_80)


	//   ....[0]....
.L_80:
        /*002c*/ 	.word	0x00000070


	//   ....[1]....
        /*0030*/ 	.word	0x00000290


	//----- nvinfo : EIATTR_MAX_THREADS
	.align		4
.L_81:
        /*0034*/ 	.byte	0x04, 0x05
        /*0036*/ 	.short	(.L_83 - .L_82)
.L_82:
        /*0038*/ 	.word	0x00000400
        /*003c*/ 	.word	0x00000001
        /*0040*/ 	.word	0x00000001


	//----- nvinfo : EIATTR_CRS_STACK_SIZE
	.align		4
.L_83:
        /*0044*/ 	.byte	0x04, 0x1e
        /*0046*/ 	.short	(.L_85 - .L_84)
.L_84:
        /*0048*/ 	.word	0x00000000


	//----- nvinfo : EIATTR_CBANK_PARAM_SIZE
	.align		4
.L_85:
        /*004c*/ 	.byte	0x03, 0x19
        /*004e*/ 	.short	0x0008


	//----- nvinfo : EIATTR_PARAM_CBANK
	.align		4
        /*0050*/ 	.byte	0x04, 0x0a
        /*0052*/ 	.short	(.L_87 - .L_86)
	.align		4
.L_86:
        /*0054*/ 	.word	index@(.nv.constant0.default_function_kernel_3)
        /*0058*/ 	.short	0x0380
        /*005a*/ 	.short	0x0008


	//----- nvinfo : EIATTR_SW_WAR
	.align		4
.L_87:
        /*005c*/ 	.byte	0x04, 0x36
        /*005e*/ 	.short	(.L_89 - .L_88)
.L_88:
        /*0060*/ 	.word	0x00000008
.L_89:


//--------------------- .nv.info.default_function_kernel --------------------------
	.section	.nv.info.default_function_kernel,"",@"SHT_CUDA_INFO"
	.sectionflags	@""
	.align	4


	//----- nvinfo : EIATTR_CUDA_API_VERSION
	.align		4
        /*0000*/ 	.byte	0x04, 0x37
        /*0002*/ 	.short	(.L_91 - .L_90)
.L_90:
        /*0004*/ 	.word	0x00000082


	//----- nvinfo : EIATTR_KPARAM_INFO
	.align		4
.L_91:
        /*0008*/ 	.byte	0x04, 0x17
        /*000a*/ 	.short	(.L_93 - .L_92)
.L_92:
        /*000c*/ 	.word	0x00000000
        /*0010*/ 	.short	0x0001
        /*0012*/ 	.short	0x0008
        /*0014*/ 	.byte	0x00, 0xf5, 0x21, 0x00


	//----- nvinfo : EIATTR_KPARAM_INFO
	.align		4
.L_93:
        /*0018*/ 	.byte	0x04, 0x17
        /*001a*/ 	.short	(.L_95 - .L_94)
.L_94:
        /*001c*/ 	.word	0x00000000
        /*0020*/ 	.short	0x0000
        /*0022*/ 	.short	0x0000
        /*0024*/ 	.byte	0x00, 0xf5, 0x21, 0x00


	//----- nvinfo : EIATTR_SPARSE_MMA_MASK
	.align		4
.L_95:
        /*0028*/ 	.byte	0x03, 0x50
        /*002a*/ 	.short	0x0000


	//----- nvinfo : EIATTR_MAXREG_COUNT
	.align		4
        /*002c*/ 	.byte	0x03, 0x1b
        /*002e*/ 	.short	0x0040


	//----- nvinfo : EIATTR_MERCURY_ISA_VERSION
	.align		4
        /*0030*/ 	.byte	0x03, 0x5f
        /*0032*/ 	.short	0x0101


	//----- nvinfo : EIATTR_VRC_CTA_INIT_COUNT
	.align		4
        /*0034*/ 	.byte	0x02, 0x4a
	.zero		1
	.zero		1


	//----- nvinfo : EIATTR_EXIT_INSTR_OFFSETS
	.align		4
        /*0038*/ 	.byte	0x04, 0x1c
        /*003a*/ 	.short	(.L_97 - .L_96)


	//   ....[0]....
.L_96:
        /*003c*/ 	.word	0x00000070


	//   ....[1]....
        /*0040*/ 	.word	0x000001b0


	//----- nvinfo : EIATTR_MAX_THREADS
	.align		4
.L_97:
        /*0044*/ 	.byte	0x04, 0x05
        /*0046*/ 	.short	(.L_99 - .L_98)
.L_98:
        /*0048*/ 	.word	0x00000400
        /*004c*/ 	.word	0x00000001
        /*0050*/ 	.word	0x00000001


	//----- nvinfo : EIATTR_CBANK_PARAM_SIZE
	.align		4
.L_99:
        /*0054*/ 	.byte	0x03, 0x19
        /*0056*/ 	.short	0x0010


	//----- nvinfo : EIATTR_PARAM_CBANK
	.align		4
        /*0058*/ 	.byte	0x04, 0x0a
        /*005a*/ 	.short	(.L_101 - .L_100)
	.align		4
.L_100:
        /*005c*/ 	.word	index@(.nv.constant0.default_function_kernel)
        /*0060*/ 	.short	0x0380
        /*0062*/ 	.short	0x0010


	//----- nvinfo : EIATTR_SW_WAR
	.align		4
.L_101:
        /*0064*/ 	.byte	0x04, 0x36
        /*0066*/ 	.short	(.L_103 - .L_102)
.L_102:
        /*0068*/ 	.word	0x00000008
.L_103:


//--------------------- .nv.info.default_function_kernel_5 --------------------------
	.section	.nv.info.default_function_kernel_5,"",@"SHT_CUDA_INFO"
	.sectionflags	@""
	.align	4


	//----- nvinfo : EIATTR_CUDA_API_VERSION
	.align		4
        /*0000*/ 	.byte	0x04, 0x37
        /*0002*/ 	.short	(.L_105 - .L_104)
.L_104:
        /*0004*/ 	.word	0x00000082


	//----- nvinfo : EIATTR_KPARAM_INFO
	.align		4
.L_105:
        /*0008*/ 	.byte	0x04, 0x17
        /*000a*/ 	.short	(.L_107 - .L_106)
.L_106:
        /*000c*/ 	.word	0x00000000
        /*0010*/ 	.short	0x0001
        /*0012*/ 	.short	0x0008
        /*0014*/ 	.byte	0x00, 0xf5, 0x21, 0x00


	//----- nvinfo : EIATTR_KPARAM_INFO
	.align		4
.L_107:
        /*0018*/ 	.byte	0x04, 0x17
        /*001a*/ 	.short	(.L_109 - .L_108)
.L_108:
        /*001c*/ 	.word	0x00000000
        /*0020*/ 	.short	0x0000
        /*0022*/ 	.short	0x0000
        /*0024*/ 	.byte	0x00, 0xf5, 0x21, 0x00


	//----- nvinfo : EIATTR_SPARSE_MMA_MASK
	.align		4
.L_109:
        /*0028*/ 	.byte	0x03, 0x50
        /*002a*/ 	.short	0x0000


	//----- nvinfo : EIATTR_MAXREG_COUNT
	.align		4
        /*002c*/ 	.byte	0x03, 0x1b
        /*002e*/ 	.short	0x0040


	//----- nvinfo : EIATTR_MERCURY_ISA_VERSION
	.align		4
        /*0030*/ 	.byte	0x03, 0x5f
        /*0032*/ 	.short	0x0101


	//----- nvinfo : EIATTR_VRC_CTA_INIT_COUNT
	.align		4
        /*0034*/ 	.byte	0x02, 0x4a
	.zero		1
	.zero		1


	//----- nvinfo : EIATTR_EXIT_INSTR_OFFSETS
	.align		4
        /*0038*/ 	.byte	0x04, 0x1c
        /*003a*/ 	.short	(.L_111 - .L_110)


	//   ....[0]....
.L_110:
        /*003c*/ 	.word	0x00000070


	//   ....[1]....
        /*0040*/ 	.word	0x00000180


	//----- nvinfo : EIATTR_MAX_THREADS
	.align		4
.L_111:
        /*0044*/ 	.byte	0x04, 0x05
        /*0046*/ 	.short	(.L_113 - .L_112)
.L_112:
        /*0048*/ 	.word	0x00000400
        /*004c*/ 	.word	0x00000001
        /*0050*/ 	.word	0x00000001


	//----- nvinfo : EIATTR_CBANK_PARAM_SIZE
	.align		4
.L_113:
        /*0054*/ 	.byte	0x03, 0x19
        /*0056*/ 	.short	0x0010


	//----- nvinfo : EIATTR_PARAM_CBANK
	.align		4
        /*0058*/ 	.byte	0x04, 0x0a
        /*005a*/ 	.short	(.L_115 - .L_114)
	.align		4
.L_114:
        /*005c*/ 	.word	index@(.nv.constant0.default_function_kernel_5)
        /*0060*/ 	.short	0x0380
        /*0062*/ 	.short	0x0010


	//----- nvinfo : EIATTR_SW_WAR
	.align		4
.L_115:
        /*0064*/ 	.byte	0x04, 0x36
        /*0066*/ 	.short	(.L_117 - .L_116)
.L_116:
        /*0068*/ 	.word	0x00000008
.L_117:


//--------------------- .nv.callgraph             --------------------------
	.section	.nv.callgraph,"",@"SHT_CUDA_CALLGRAPH"
	.align	4
	.sectionentsize	8
	.align		4
        /*0000*/ 	.word	0x00000000
	.align		4
        /*0004*/ 	.word	0xffffffff
	.align		4
        /*0008*/ 	.word	0x00000000
	.align		4
        /*000c*/ 	.word	0xfffffffe
	.align		4
        /*0010*/ 	.word	0x00000000
	.align		4
        /*0014*/ 	.word	0xfffffffd
	.align		4
        /*0018*/ 	.word	0x00000000
	.align		4
        /*001c*/ 	.word	0xfffffffc


//--------------------- .text.default_function_kernel_4 --------------------------
	.section	.text.default_function_kernel_4,"ax",@progbits
	.align	128
        .global         default_function_kernel_4
        .type           default_function_kernel_4,@function
        .size           default_function_kernel_4,(.L_x_20 - default_function_kernel_4)
        .other          default_function_kernel_4,@"STO_CUDA_ENTRY STV_DEFAULT"
default_function_kernel_4:
.text.default_function_kernel_4:
[----:B------:R-:W-:Y:S01]  /*0000*/  LDC R1, c[0x0][0x37c] ;  /* 0x0000df00ff017b82 */ /* 0x000fe20000000800 */
[----:B------:R-:W0:Y:S01]  /*0010*/  S2R R0, SR_CTAID.X ;  /* 0x0000000000007919 */ /* 0x000e220000002500 */
[----:B------:R-:W1:Y:S01]  /*0020*/  S2R R5, SR_TID.X ;  /* 0x0000000000057919 */ /* 0x000e620000002100 */
[----:B0-----:R-:W-:Y:S01]  /*0030*/  IMAD.SHL.U32 R2, R0, 0x100, RZ ;  /* 0x0000010000027824 */ /* 0x001fe200078e00ff */
[----:B-1----:R-:W-:-:S04]  /*0040*/  SHF.R.U32.HI R3, RZ, 0x2, R5 ;  /* 0x00000002ff037819 */ /* 0x002fc80000011605 */
[----:B------:R-:W-:-:S04]  /*0050*/  LOP3.LUT R2, R2, R3, RZ, 0xfc, !PT ;  /* 0x0000000302027212 */ /* 0x000fc800078efcff */
[----:B------:R-:W-:-:S13]  /*0060*/  ISETP.GT.U32.AND P0, PT, R2, 0x40a, PT ;  /* 0x0000040a0200780c */ /* 0x000fda0003f04070 */
[----:B------:R-:W-:Y:S05]  /*0070*/  @P0 EXIT ;  /* 0x000000000000094d */ /* 0x000fea0003800000 */
[----:B------:R-:W-:Y:S01]  /*0080*/  IMAD R3, R0, 0x4, R5 ;  /* 0x0000000400037824 */ /* 0x000fe200078e0205 */
[----:B------:R-:W-:Y:S01]  /*0090*/  LOP3.LUT R2, R2, 0xffff, RZ, 0xc0, !PT ;  /* 0x0000ffff02027812 */ /* 0x000fe200078ec0ff */
[----:B------:R-:W0:Y:S02]  /*00a0*/  LDCU.64 UR4, c[0x0][0x358] ;  /* 0x00006b00ff0477ac */ /* 0x000e240008000a00 */
[----:B------:R-:W-:-:S04]  /*00b0*/  IMAD.HI.U32 R4, R3, -0x77777777, RZ ;  /* 0x8888888903047827 */ /* 0x000fc800078e00ff */
[----:B------:R-:W-:Y:S01]  /*00c0*/  IMAD R7, R0, -0x3, R3 ;  /* 0xfffffffd00077824 */ /* 0x000fe200078e0203 */
[----:B------:R-:W-:-:S05]  /*00d0*/  SHF.R.U32.HI R4, RZ, 0x5, R4 ;  /* 0x00000005ff047819 */ /* 0x000fca0000011604 */
[----:B------:R-:W-:-:S05]  /*00e0*/  IMAD R5, R4, -0x3c, R3 ;  /* 0xffffffc404057824 */ /* 0x000fca00078e0203 */
[----:B------:R-:W-:-:S05]  /*00f0*/  PRMT R4, R5, 0x9910, RZ ;  /* 0x0000991005047816 */ /* 0x000fca00000000ff */
[----:B------:R-:W-:-:S05]  /*0100*/  IMAD R4, R4, 0x56, RZ ;  /* 0x0000005604047824 */ /* 0x000fca00078e02ff */
[----:B------:R-:W-:-:S04]  /*0110*/  LOP3.LUT R4, R4, 0xffff, RZ, 0xc0, !PT ;  /* 0x0000ffff04047812 */ /* 0x000fc800078ec0ff */
[----:B------:R-:W-:-:S04]  /*0120*/  SHF.R.U32.HI R4, RZ, 0x8, R4 ;  /* 0x00000008ff047819 */ /* 0x000fc80000011604 */
[----:B------:R-:W-:Y:S01]  /*0130*/  PRMT R6, R4, 0x9910, RZ ;  /* 0x0000991004067816 */ /* 0x000fe200000000ff */
[----:B------:R-:W-:-:S04]  /*0140*/  IMAD R4, R2, 0x8889, RZ ;  /* 0x0000888902047824 */ /* 0x000fc800078e02ff */
[----:B------:R-:W-:Y:S01]  /*0150*/  IMAD R2, R6, 0x3, RZ ;  /* 0x0000000306027824 */ /* 0x000fe200078e02ff */
[----:B------:R-:W-:Y:S01]  /*0160*/  SHF.R.U32.HI R4, RZ, 0x13, R4 ;  /* 0x00000013ff047819 */ /* 0x000fe20000011604 */
[----:B------:R-:W-:-:S03]  /*0170*/  IMAD.HI.U32 R6, R7, -0x55555555, RZ ;  /* 0xaaaaaaab07067827 */ /* 0x000fc600078e00ff */
[----:B------:R-:W-:Y:S02]  /*0180*/  IADD3 R8, PT, PT, RZ, -R2, RZ ;  /* 0x80000002ff087210 */ /* 0x000fe40007ffe0ff */
[----:B------:R-:W1:Y:S01]  /*0190*/  LDC.64 R2, c[0x0][0x388] ;  /* 0x0000e200ff027b82 */ /* 0x000e620000000a00 */
[----:B------:R-:W-:Y:S02]  /*01a0*/  PRMT R9, R4, 0x9910, RZ ;  /* 0x0000991004097816 */ /* 0x000fe400000000ff */
[----:B------:R-:W-:Y:S02]  /*01b0*/  PRMT R8, R8, 0x7710, RZ ;  /* 0x0000771008087816 */ /* 0x000fe400000000ff */
[----:B------:R-:W-:-:S03]  /*01c0*/  SHF.R.U32.HI R4, RZ, 0x1, R6 ;  /* 0x00000001ff047819 */ /* 0x000fc60000011606 */
[----:B------:R-:W-:Y:S02]  /*01d0*/  IMAD.IADD R6, R5, 0x1, R8 ;  /* 0x0000000105067824 */ /* 0x000fe400078e0208 */
[----:B------:R-:W-:Y:S02]  /*01e0*/  IMAD R8, R4, -0x3, R7 ;  /* 0xfffffffd04087824 */ /* 0x000fe400078e0207 */
[----:B------:R-:W-:Y:S01]  /*01f0*/  IMAD R4, R9, 0x3c, RZ ;  /* 0x0000003c09047824 */ /* 0x000fe200078e02ff */
[----:B------:R-:W-:-:S04]  /*0200*/  LOP3.LUT R6, R6, 0xff, RZ, 0xc0, !PT ;  /* 0x000000ff06067812 */ /* 0x000fc800078ec0ff */
[----:B------:R-:W-:Y:S02]  /*0210*/  IADD3 R5, PT, PT, -R6, R5, R8 ;  /* 0x0000000506057210 */ /* 0x000fe40007ffe108 */
[----:B------:R-:W-:-:S04]  /*0220*/  LOP3.LUT R4, R4, 0xffff, RZ, 0xc0, !PT ;  /* 0x0000ffff04047812 */ /* 0x000fc800078ec0ff */
[----:B------:R-:W-:-:S05]  /*0230*/  IADD3 R5, PT, PT, R4, R5, RZ ;  /* 0x0000000504057210 */ /* 0x000fca0007ffe0ff */
[----:B-1----:R-:W-:Y:S02]  /*0240*/  IMAD.WIDE.U32 R2, R5, 0x4, R2 ;  /* 0x0000000405027825 */ /* 0x002fe400078e0002 */
[----:B------:R-:W1:Y:S04]  /*0250*/  LDC.64 R4, c[0x0][0x380] ;  /* 0x0000e000ff047b82 */ /* 0x000e680000000a00 */
[----:B0-----:R-:W2:Y:S01]  /*0260*/  LDG.E.CONSTANT R3, desc[UR4][R2.64] ;  /* 0x0000000402037981 */ /* 0x001ea2000c1e9900 */
[----:B------:R-:W-:-:S04]  /*0270*/  IMAD R7, R0, 0x3ff, R7 ;  /* 0x000003ff00077824 */ /* 0x000fc800078e0207 */
[----:B-1----:R-:W-:-:S05]  /*0280*/  IMAD.WIDE.U32 R4, R7, 0x4, R4 ;  /* 0x0000000407047825 */ /* 0x002fca00078e0004 */
[----:B--2---:R-:W-:Y:S01]  /*0290*/  STG.E desc[UR4][R4.64], R3 ;  /* 0x0000000304007986 */ /* 0x004fe2000c101904 */
[----:B------:R-:W-:Y:S05]  /*02a0*/  EXIT ;  /* 0x000000000000794d */ /* 0x000fea0003800000 */
.L_x_0:
[----:B------:R-:W-:-:S00]  /*02b0*/  BRA `(.L_x_0) ;  /* 0xfffffffc00fc7947 */ /* 0x000fc0000383ffff */
[----:B------:R-:W-:-:S00]  /*02c0*/  NOP ;  /* 0x0000000000007918 */ /* 0x000fc00000000000 */
        /* <DEDUP_REMOVED lines=11> */
.L_x_20:


//--------------------- .text.default_function_kernel_2 --------------------------
	.section	.text.default_function_kernel_2,"ax",@progbits
	.align	128
        .global         default_function_kernel_2
        .type           default_function_kernel_2,@function
        .size           default_function_kernel_2,(.L_x_21 - default_function_kernel_2)
        .other          default_function_kernel_2,@"STO_CUDA_ENTRY STV_DEFAULT"
default_function_kernel_2:
.text.default_function_kernel_2:
[----:B------:R-:W-:Y:S01]  /*0000*/  LDC R1, c[0x0][0x37c] ;  /* 0x0000df00ff017b82 */ /* 0x000fe20000000800 */
[----:B------:R-:W0:Y:S07]  /*0010*/  S2R R5, SR_TID.X ;  /* 0x0000000000057919 */ /* 0x000e2e0000002100 */
[----:B------:R-:W1:Y:S02]  /*0020*/  S2UR UR5, SR_CTAID.X ;  /* 0x00000000000579c3 */ /* 0x000e640000002500 */
[----:B-1----:R-:W-:Y:S01]  /*0030*/  USHF.L.U32 UR4, UR5, 0x8, URZ ;  /* 0x0000000805047899 */ /* 0x002fe200080006ff */
[----:B0-----:R-:W-:-:S05]  /*0040*/  SHF.R.U32.HI R0, RZ, 0x2, R5 ;  /* 0x00000002ff007819 */ /* 0x001fca0000011605 */
[----:B------:R-:W-:-:S04]  /*0050*/  LOP3.LUT R0, R0, UR4, RZ, 0xfc, !PT ;  /* 0x0000000400007c12 */ /* 0x000fc8000f8efcff */
[----:B------:R-:W-:-:S13]  /*0060*/  ISETP.GT.U32.AND P0, PT, R0, 0x40a, PT ;  /* 0x0000040a0000780c */ /* 0x000fda0003f04070 */
[----:B------:R-:W-:Y:S05]  /*0070*/  @P0 EXIT ;  /* 0x000000000000094d */ /* 0x000fea0003800000 */
[----:B------:R-:W0:Y:S01]  /*0080*/  LDC.64 R2, c[0x0][0x380] ;  /* 0x0000e000ff027b82 */ /* 0x000e220000000a00 */
[----:B------:R-:W1:Y:S01]  /*0090*/  LDCU.64 UR6, c[0x0][0x358] ;  /* 0x00006b00ff0677ac */ /* 0x000e620008000a00 */
[----:B------:R-:W-:-:S06]  /*00a0*/  USHF.L.U32 UR4, UR5, 0xa, URZ ;  /* 0x0000000a05047899 */ /* 0x000fcc00080006ff */
[----:B------:R-:W-:-:S05]  /*00b0*/  LOP3.LUT R5, R5, UR4, RZ, 0xfc, !PT ;  /* 0x0000000405057c12 */ /* 0x000fca000f8efcff */
[----:B0-----:R-:W-:-:S05]  /*00c0*/  IMAD.WIDE.U32 R2, R5, 0x4, R2 ;  /* 0x0000000405027825 */ /* 0x001fca00078e0002 */
[----:B-1----:R-:W2:Y:S02]  /*00d0*/  LDG.E R0, desc[UR6][R2.64] ;  /* 0x0000000602007981 */ /* 0x002ea4000c1e1900 */
[----:B--2---:R-:W-:-:S05]  /*00e0*/  FMNMX R5, R0, -9, !PT ;  /* 0xc110000000057809 */ /* 0x004fca0007800000 */
[----:B------:R-:W-:Y:S01]  /*00f0*/  STG.E desc[UR6][R2.64], R5 ;  /* 0x0000000502007986 */ /* 0x000fe2000c101906 */
[----:B------:R-:W-:Y:S05]  /*0100*/  EXIT ;  /* 0x000000000000794d */ /* 0x000fea0003800000 */
.L_x_1:
        /* <DEDUP_REMOVED lines=15> */
.L_x_21:


//--------------------- .text.default_function_kernel_1 --------------------------
	.section	.text.default_function_kernel_1,"ax",@progbits
	.align	128
        .global         default_function_kernel_1
        .type           default_function_kernel_1,@function
        .size           default_function_kernel_1,(.L_x_22 - default_function_kernel_1)
        .other          default_function_kernel_1,@"STO_CUDA_ENTRY STV_DEFAULT"
default_function_kernel_1:
.text.default_function_kernel_1:
        /* <DEDUP_REMOVED lines=14> */
[----:B--2---:R-:W-:-:S05]  /*00e0*/  FMNMX R5, R0, 9, PT ;  /* 0x4110000000057809 */ /* 0x004fca0003800000 */
[----:B------:R-:W-:Y:S01]  /*00f0*/  STG.E desc[UR6][R2.64], R5 ;  /* 0x0000000502007986 */ /* 0x000fe2000c101906 */
[----:B------:R-:W-:Y:S05]  /*0100*/  EXIT ;  /* 0x000000000000794d */ /* 0x000fea0003800000 */
.L_x_2:
        /* <DEDUP_REMOVED lines=15> */
.L_x_22:


//--------------------- .text.default_function_kernel_3 --------------------------
	.section	.text.default_function_kernel_3,"ax",@progbits
	.align	128
        .global         default_function_kernel_3
        .type           default_function_kernel_3,@function
        .size           default_function_kernel_3,(.L_x_19 - default_function_kernel_3)
        .other          default_function_kernel_3,@"STO_CUDA_ENTRY STV_DEFAULT"
default_function_kernel_3:
.text.default_function_kernel_3:
        /* <DEDUP_REMOVED lines=13> */
[----:B-1----:R-:W2:Y:S01]  /*00d0*/  LDG.E R0, desc[UR6][R4.64] ;  /* 0x0000000604007981 */ /* 0x002ea2000c1e1900 */
[----:B------:R-:W-:Y:S01]  /*00e0*/  IMAD.MOV.U32 R3, RZ, RZ, 0x35a0d3d5 ;  /* 0x35a0d3d5ff037424 */ /* 0x000fe200078e00ff */
[----:B------:R-:W-:Y:S01]  /*00f0*/  BSSY.RECONVERGENT B0, `(.L_x_3) ;  /* 0x0000018000007945 */ /* 0x000fe20003800200 */
[----:B------:R-:W-:Y:S02]  /*0100*/  IMAD.MOV.U32 R9, RZ, RZ, 0x259f25bf ;  /* 0x259f25bfff097424 */ /* 0x000fe400078e00ff */
[----:B--2---:R-:W-:-:S04]  /*0110*/  FMUL R2, R0, R0 ;  /* 0x0000000000027220 */ /* 0x004fc80000400000 */
[----:B------:R-:W-:-:S04]  /*0120*/  FFMA R3, R2, R3, 0.00011853469914058223367 ;  /* 0x38f895d502037423 */ /* 0x000fc80000000003 */
[C---:B------:R-:W-:Y:S01]  /*0130*/  FFMA R7, R2.reuse, R3, 0.0022684349678456783295 ;  /* 0x3b14aa0602077423 */ /* 0x040fe20000000003 */
[----:B------:R-:W-:-:S03]  /*0140*/  FFMA R3, R2, -R9, 2.0001879384549947627e-13 ;  /* 0x2a61337e02037423 */ /* 0x000fc60000000809 */
[C---:B------:R-:W-:Y:S01]  /*0150*/  FFMA R7, R2.reuse, R7, 0.0048935250379145145416 ;  /* 0x3ba059dd02077423 */ /* 0x040fe20000000007 */
[----:B------:R-:W-:-:S03]  /*0160*/  FFMA R3, R2, R3, -8.6046718361654228602e-11 ;  /* 0xaebd37ff02037423 */ /* 0x000fc60000000003 */
[----:B------:R-:W0:Y:S01]  /*0170*/  MUFU.RCP R6, R7 ;  /* 0x0000000700067308 */ /* 0x000e220000001000 */
[----:B------:R-:W-:-:S04]  /*0180*/  FFMA R3, R2, R3, 5.1222968977526761591e-08 ;  /* 0x335c004002037423 */ /* 0x000fc80000000003 */
[----:B------:R-:W-:-:S04]  /*0190*/  FFMA R3, R2, R3, 1.4857219866826198995e-05 ;  /* 0x3779434602037423 */ /* 0x000fc80000000003 */
[----:B------:R-:W-:-:S04]  /*01a0*/  FFMA R3, R2, R3, 0.00063726189546287059784 ;  /* 0x3a270dec02037423 */ /* 0x000fc80000000003 */
[----:B------:R-:W-:-:S04]  /*01b0*/  FFMA R3, R2, R3, 0.0048935250379145145416 ;  /* 0x3ba059dd02037423 */ /* 0x000fc80000000003 */
[----:B------:R-:W-:Y:S01]  /*01c0*/  FMUL R0, R0, R3 ;  /* 0x0000000300007220 */ /* 0x000fe20000400000 */
[----:B0-----:R-:W-:-:S03]  /*01d0*/  FFMA R9, -R7, R6, 1 ;  /* 0x3f80000007097423 */ /* 0x001fc60000000106 */
[----:B------:R-:W0:Y:S01]  /*01e0*/  FCHK P0, R0, R7 ;  /* 0x0000000700007302 */ /* 0x000e220000000000 */
[----:B------:R-:W-:-:S04]  /*01f0*/  FFMA R9, R6, R9, R6 ;  /* 0x0000000906097223 */ /* 0x000fc80000000006 */
[----:B------:R-:W-:-:S04]  /*0200*/  FFMA R2, R0, R9, RZ ;  /* 0x0000000900027223 */ /* 0x000fc800000000ff */
[----:B------:R-:W-:-:S04]  /*0210*/  FFMA R3, -R7, R2, R0 ;  /* 0x0000000207037223 */ /* 0x000fc80000000100 */
[----:B------:R-:W-:Y:S01]  /*0220*/  FFMA R3, R9, R3, R2 ;  /* 0x0000000309037223 */ /* 0x000fe20000000002 */
[----:B0-----:R-:W-:Y:S06]  /*0230*/  @!P0 BRA `(.L_x_4) ;  /* 0x00000000000c8947 */ /* 0x001fec0003800000 */
[----:B------:R-:W-:-:S07]  /*0240*/  MOV R2, 0x260 ;  /* 0x0000026000027802 */ /* 0x000fce0000000f00 */
[----:B------:R-:W-:Y:S05]  /*0250*/  CALL.REL.NOINC `($__internal_0_$__cuda_sm3x_div_rn_noftz_f32_slowpath) ;  /* 0x0000000000107944 */ /* 0x000fea0003c00000 */
[----:B------:R-:W-:-:S07]  /*0260*/  IMAD.MOV.U32 R3, RZ, RZ, R0 ;  /* 0x000000ffff037224 */ /* 0x000fce00078e0000 */
.L_x_4:
[----:B------:R-:W-:Y:S05]  /*0270*/  BSYNC.RECONVERGENT B0 ;  /* 0x0000000000007941 */ /* 0x000fea0003800200 */
.L_x_3:
[----:B------:R-:W-:Y:S01]  /*0280*/  STG.E desc[UR6][R4.64], R3 ;  /* 0x0000000304007986 */ /* 0x000fe2000c101906 */
[----:B------:R-:W-:Y:S05]  /*0290*/  EXIT ;  /* 0x000000000000794d */ /* 0x000fea0003800000 */
        .weak           $__internal_0_$__cuda_sm3x_div_rn_noftz_f32_slowpath
        .type           $__internal_0_$__cuda_sm3x_div_rn_noftz_f32_slowpath,@function
        .size           $__internal_0_$__cuda_sm3x_div_rn_noftz_f32_slowpath,(.L_x_19 - $__internal_0_$__cuda_sm3x_div_rn_noftz_f32_slowpath)
$__internal_0_$__cuda_sm3x_div_rn_noftz_f32_slowpath:
[----:B------:R-:W-:Y:S01]  /*02a0*/  SHF.R.U32.HI R6, RZ, 0x17, R7 ;  /* 0x00000017ff067819 */ /* 0x000fe20000011607 */
[----:B------:R-:W-:Y:S01]  /*02b0*/  BSSY.RECONVERGENT B1, `(.L_x_5) ;  /* 0x0000064000017945 */ /* 0x000fe20003800200 */
[--C-:B------:R-:W-:Y:S01]  /*02c0*/  SHF.R.U32.HI R3, RZ, 0x17, R0.reuse ;  /* 0x00000017ff037819 */ /* 0x100fe20000011600 */
[----:B------:R-:W-:Y:S01]  /*02d0*/  IMAD.MOV.U32 R9, RZ, RZ, R0 ;  /* 0x000000ffff097224 */ /* 0x000fe200078e0000 */
[----:B------:R-:W-:Y:S02]  /*02e0*/  LOP3.LUT R8, R6, 0xff, RZ, 0xc0, !PT ;  /* 0x000000ff06087812 */ /* 0x000fe400078ec0ff */
[----:B------:R-:W-:-:S03]  /*02f0*/  LOP3.LUT R6, R3, 0xff, RZ, 0xc0, !PT ;  /* 0x000000ff03067812 */ /* 0x000fc600078ec0ff */
[----:B------:R-:W-:Y:S02]  /*0300*/  VIADD R12, R8, 0xffffffff ;  /* 0xffffffff080c7836 */ /* 0x000fe40000000000 */
[----:B------:R-:W-:-:S03]  /*0310*/  VIADD R11, R6, 0xffffffff ;  /* 0xffffffff060b7836 */ /* 0x000fc60000000000 */
[----:B------:R-:W-:-:S04]  /*0320*/  ISETP.GT.U32.AND P0, PT, R12, 0xfd, PT ;  /* 0x000000fd0c00780c */ /* 0x000fc80003f04070 */
[----:B------:R-:W-:-:S13]  /*0330*/  ISETP.GT.U32.OR P0, PT, R11, 0xfd, P0 ;  /* 0x000000fd0b00780c */ /* 0x000fda0000704470 */
[----:B------:R-:W-:Y:S01]  /*0340*/  @!P0 IMAD.MOV.U32 R10, RZ, RZ, RZ ;  /* 0x000000ffff0a8224 */ /* 0x000fe200078e00ff */
[----:B------:R-:W-:Y:S06]  /*0350*/  @!P0 BRA `(.L_x_6) ;  /* 0x0000000000608947 */ /* 0x000fec0003800000 */
[----:B------:R-:W-:Y:S01]  /*0360*/  FSETP.GTU.FTZ.AND P0, PT, |R0|, +INF , PT ;  /* 0x7f8000000000780b */ /* 0x000fe20003f1c200 */
[----:B------:R-:W-:Y:S01]  /*0370*/  IMAD.MOV.U32 R3, RZ, RZ, R7 ;  /* 0x000000ffff037224 */ /* 0x000fe200078e0007 */
[----:B------:R-:W-:-:S04]  /*0380*/  FSETP.GTU.FTZ.AND P1, PT, |R7|, +INF , PT ;  /* 0x7f8000000700780b */ /* 0x000fc80003f3c200 */
[----:B------:R-:W-:-:S13]  /*0390*/  PLOP3.LUT P0, PT, P0, P1, PT, 0xf8, 0x8f ;  /* 0x00000000008f781c */ /* 0x000fda0000703f70 */
[----:B------:R-:W-:Y:S05]  /*03a0*/  @P0 BRA `(.L_x_7) ;  /* 0x00000004004c0947 */ /* 0x000fea0003800000 */
[----:B------:R-:W-:-:S13]  /*03b0*/  LOP3.LUT P0, RZ, R7, 0x7fffffff, R9, 0xc8, !PT ;  /* 0x7fffffff07ff7812 */ /* 0x000fda000780c809 */
[----:B------:R-:W-:Y:S05]  /*03c0*/  @!P0 BRA `(.L_x_8) ;  /* 0x00000004003c8947 */ /* 0x000fea0003800000 */
[C---:B------:R-:W-:Y:S02]  /*03d0*/  FSETP.NEU.FTZ.AND P2, PT, |R0|.reuse, +INF , PT ;  /* 0x7f8000000000780b */ /* 0x040fe40003f5d200 */
[----:B------:R-:W-:Y:S02]  /*03e0*/  FSETP.NEU.FTZ.AND P1, PT, |R3|, +INF , PT ;  /* 0x7f8000000300780b */ /* 0x000fe40003f3d200 */
[----:B------:R-:W-:-:S11]  /*03f0*/  FSETP.NEU.FTZ.AND P0, PT, |R0|, +INF , PT ;  /* 0x7f8000000000780b */ /* 0x000fd60003f1d200 */
[----:B------:R-:W-:Y:S05]  /*0400*/  @!P1 BRA !P2, `(.L_x_8) ;  /* 0x00000004002c9947 */ /* 0x000fea0005000000 */
[----:B------:R-:W-:-:S04]  /*0410*/  LOP3.LUT P2, RZ, R9, 0x7fffffff, RZ, 0xc0, !PT ;  /* 0x7fffffff09ff7812 */ /* 0x000fc8000784c0ff */
[----:B------:R-:W-:-:S13]  /*0420*/  PLOP3.LUT P1, PT, P1, P2, PT, 0x2f, 0xf2 ;  /* 0x0000000000f2781c */ /* 0x000fda0000f24577 */
[----:B------:R-:W-:Y:S05]  /*0430*/  @P1 BRA `(.L_x_9) ;  /* 0x0000000400181947 */ /* 0x000fea0003800000 */
[----:B------:R-:W-:-:S04]  /*0440*/  LOP3.LUT P1, RZ, R7, 0x7fffffff, RZ, 0xc0, !PT ;  /* 0x7fffffff07ff7812 */ /* 0x000fc8000782c0ff */
[----:B------:R-:W-:-:S13]  /*0450*/  PLOP3.LUT P0, PT, P0, P1, PT, 0x2f, 0xf2 ;  /* 0x0000000000f2781c */ /* 0x000fda0000702577 */
[----:B------:R-:W-:Y:S05]  /*0460*/  @P0 BRA `(.L_x_10) ;  /* 0x0000000400000947 */ /* 0x000fea0003800000 */
[----:B------:R-:W-:Y:S02]  /*0470*/  ISETP.GE.AND P0, PT, R11, RZ, PT ;  /* 0x000000ff0b00720c */ /* 0x000fe40003f06270 */
[----:B------:R-:W-:-:S11]  /*0480*/  ISETP.GE.AND P1, PT, R12, RZ, PT ;  /* 0x000000ff0c00720c */ /* 0x000fd60003f26270 */
[----:B------:R-:W-:Y:S02]  /*0490*/  @P0 IMAD.MOV.U32 R10, RZ, RZ, RZ ;  /* 0x000000ffff0a0224 */ /* 0x000fe400078e00ff */
[----:B------:R-:W-:Y:S01]  /*04a0*/  @!P0 FFMA R9, R0, 1.84467440737095516160e+19, RZ ;  /* 0x5f80000000098823 */ /* 0x000fe200000000ff */
[----:B------:R-:W-:Y:S02]  /*04b0*/  @!P0 IMAD.MOV.U32 R10, RZ, RZ, -0x40 ;  /* 0xffffffc0ff0a8424 */ /* 0x000fe400078e00ff */
[----:B------:R-:W-:Y:S02]  /*04c0*/  @!P1 FFMA R7, R3, 1.84467440737095516160e+19, RZ ;  /* 0x5f80000003079823 */ /* 0x000fe400000000ff */
[----:B------:R-:W-:-:S07]  /*04d0*/  @!P1 VIADD R10, R10, 0x40 ;  /* 0x000000400a0a9836 */ /* 0x000fce0000000000 */
.L_x_6:
[----:B------:R-:W-:Y:S01]  /*04e0*/  LEA R0, R8, 0xc0800000, 0x17 ;  /* 0xc080000008007811 */ /* 0x000fe200078eb8ff */
[----:B------:R-:W-:Y:S01]  /*04f0*/  VIADD R6, R6, 0xffffff81 ;  /* 0xffffff8106067836 */ /* 0x000fe20000000000 */
[----:B------:R-:W-:Y:S03]  /*0500*/  BSSY.RECONVERGENT B2, `(.L_x_11) ;  /* 0x0000035000027945 */ /* 0x000fe60003800200 */
[----:B------:R-:W-:Y:S02]  /*0510*/  IMAD.IADD R7, R7, 0x1, -R0 ;  /* 0x0000000107077824 */ /* 0x000fe400078e0a00 */
[C---:B------:R-:W-:Y:S02]  /*0520*/  IMAD R0, R6.reuse, -0x800000, R9 ;  /* 0xff80000006007824 */ /* 0x040fe400078e0209 */
[----:B------:R0:W1:Y:S01]  /*0530*/  MUFU.RCP R3, R7 ;  /* 0x0000000700037308 */ /* 0x0000620000001000 */
[----:B------:R-:W-:Y:S01]  /*0540*/  FADD.FTZ R11, -R7, -RZ ;  /* 0x800000ff070b7221 */ /* 0x000fe20000010100 */
[----:B0-----:R-:W-:-:S05]  /*0550*/  IADD3 R7, PT, PT, R6, 0x7f, -R8 ;  /* 0x0000007f06077810 */ /* 0x001fca0007ffe808 */
[----:B------:R-:W-:Y:S02]  /*0560*/  IMAD.IADD R7, R7, 0x1, R10 ;  /* 0x0000000107077824 */ /* 0x000fe400078e020a */
[----:B-1----:R-:W-:-:S04]  /*0570*/  FFMA R12, R3, R11, 1 ;  /* 0x3f800000030c7423 */ /* 0x002fc8000000000b */
[----:B------:R-:W-:-:S04]  /*0580*/  FFMA R14, R3, R12, R3 ;  /* 0x0000000c030e7223 */ /* 0x000fc80000000003 */
[----:B------:R-:W-:-:S04]  /*0590*/  FFMA R3, R0, R14, RZ ;  /* 0x0000000e00037223 */ /* 0x000fc800000000ff */
[----:B------:R-:W-:-:S04]  /*05a0*/  FFMA R12, R11, R3, R0 ;  /* 0x000000030b0c7223 */ /* 0x000fc80000000000 */
[----:B------:R-:W-:-:S04]  /*05b0*/  FFMA R9, R14, R12, R3 ;  /* 0x0000000c0e097223 */ /* 0x000fc80000000003 */
[----:B------:R-:W-:-:S04]  /*05c0*/  FFMA R12, R11, R9, R0 ;  /* 0x000000090b0c7223 */ /* 0x000fc80000000000 */
[----:B------:R-:W-:-:S05]  /*05d0*/  FFMA R0, R14, R12, R9 ;  /* 0x0000000c0e007223 */ /* 0x000fca0000000009 */
[----:B------:R-:W-:-:S04]  /*05e0*/  SHF.R.U32.HI R3, RZ, 0x17, R0 ;  /* 0x00000017ff037819 */ /* 0x000fc80000011600 */
[----:B------:R-:W-:-:S05]  /*05f0*/  LOP3.LUT R3, R3, 0xff, RZ, 0xc0, !PT ;  /* 0x000000ff03037812 */ /* 0x000fca00078ec0ff */
[----:B------:R-:W-:-:S04]  /*0600*/  IMAD.IADD R10, R3, 0x1, R7 ;  /* 0x00000001030a7824 */ /* 0x000fc800078e0207 */
[----:B------:R-:W-:-:S05]  /*0610*/  VIADD R3, R10, 0xffffffff ;  /* 0xffffffff0a037836 */ /* 0x000fca0000000000 */
[----:B------:R-:W-:-:S13]  /*0620*/  ISETP.GE.U32.AND P0, PT, R3, 0xfe, PT ;  /* 0x000000fe0300780c */ /* 0x000fda0003f06070 */
[----:B------:R-:W-:Y:S05]  /*0630*/  @!P0 BRA `(.L_x_12) ;  /* 0x0000000000808947 */ /* 0x000fea0003800000 */
[----:B------:R-:W-:-:S13]  /*0640*/  ISETP.GT.AND P0, PT, R10, 0xfe, PT ;  /* 0x000000fe0a00780c */ /* 0x000fda0003f04270 */
[----:B------:R-:W-:Y:S05]  /*0650*/  @P0 BRA `(.L_x_13) ;  /* 0x00000000006c0947 */ /* 0x000fea0003800000 */
[----:B------:R-:W-:-:S13]  /*0660*/  ISETP.GE.AND P0, PT, R10, 0x1, PT ;  /* 0x000000010a00780c */ /* 0x000fda0003f06270 */
[----:B------:R-:W-:Y:S05]  /*0670*/  @P0 BRA `(.L_x_14) ;  /* 0x0000000000740947 */ /* 0x000fea0003800000 */
[----:B------:R-:W-:Y:S02]  /*0680*/  ISETP.GE.AND P0, PT, R10, -0x18, PT ;  /* 0xffffffe80a00780c */ /* 0x000fe40003f06270 */
[----:B------:R-:W-:-:S11]  /*0690*/  LOP3.LUT R0, R0, 0x80000000, RZ, 0xc0, !PT ;  /* 0x8000000000007812 */ /* 0x000fd600078ec0ff */
[----:B------:R-:W-:Y:S05]  /*06a0*/  @!P0 BRA `(.L_x_14) ;  /* 0x0000000000688947 */ /* 0x000fea0003800000 */
[-CC-:B------:R-:W-:Y:S01]  /*06b0*/  FFMA.RZ R3, R14, R12.reuse, R9.reuse ;  /* 0x0000000c0e037223 */ /* 0x180fe2000000c009 */
[----:B------:R-:W-:Y:S02]  /*06c0*/  VIADD R8, R10, 0x20 ;  /* 0x000000200a087836 */ /* 0x000fe40000000000 */
[-CC-:B------:R-:W-:Y:S01]  /*06d0*/  FFMA.RM R6, R14, R12.reuse, R9.reuse ;  /* 0x0000000c0e067223 */ /* 0x180fe20000004009 */
[----:B------:R-:W-:Y:S02]  /*06e0*/  ISETP.NE.AND P2, PT, R10, RZ, PT ;  /* 0x000000ff0a00720c */ /* 0x000fe40003f45270 */
[----:B------:R-:W-:Y:S01]  /*06f0*/  LOP3.LUT R7, R3, 0x7fffff, RZ, 0xc0, !PT ;  /* 0x007fffff03077812 */ /* 0x000fe200078ec0ff */
[----:B------:R-:W-:Y:S01]  /*0700*/  FFMA.RP R3, R14, R12, R9 ;  /* 0x0000000c0e037223 */ /* 0x000fe20000008009 */
[----:B------:R-:W-:Y:S01]  /*0710*/  IMAD.MOV R9, RZ, RZ, -R10 ;  /* 0x000000ffff097224 */ /* 0x000fe200078e0a0a */
[----:B------:R-:W-:Y:S02]  /*0720*/  ISETP.NE.AND P1, PT, R10, RZ, PT ;  /* 0x000000ff0a00720c */ /* 0x000fe40003f25270 */
[----:B------:R-:W-:-:S02]  /*0730*/  LOP3.LUT R7, R7, 0x800000, RZ, 0xfc, !PT ;  /* 0x0080000007077812 */ /* 0x000fc400078efcff */
[----:B------:R-:W-:Y:S02]  /*0740*/  FSETP.NEU.FTZ.AND P0, PT, R3, R6, PT ;  /* 0x000000060300720b */ /* 0x000fe40003f1d000 */
[----:B------:R-:W-:Y:S02]  /*0750*/  SHF.L.U32 R8, R7, R8, RZ ;  /* 0x0000000807087219 */ /* 0x000fe400000006ff */
[----:B------:R-:W-:Y:S02]  /*0760*/  SEL R6, R9, RZ, P2 ;  /* 0x000000ff09067207 */ /* 0x000fe40001000000 */
[----:B------:R-:W-:Y:S02]  /*0770*/  ISETP.NE.AND P1, PT, R8, RZ, P1 ;  /* 0x000000ff0800720c */ /* 0x000fe40000f25270 */
[----:B------:R-:W-:Y:S02]  /*0780*/  SHF.R.U32.HI R6, RZ, R6, R7 ;  /* 0x00000006ff067219 */ /* 0x000fe40000011607 */
[----:B------:R-:W-:-:S02]  /*0790*/  PLOP3.LUT P0, PT, P0, P1, PT, 0xf8, 0x8f ;  /* 0x00000000008f781c */ /* 0x000fc40000703f70 */
[----:B------:R-:W-:Y:S02]  /*07a0*/  SHF.R.U32.HI R8, RZ, 0x1, R6 ;  /* 0x00000001ff087819 */ /* 0x000fe40000011606 */
[----:B------:R-:W-:-:S04]  /*07b0*/  SEL R3, RZ, 0x1, !P0 ;  /* 0x00000001ff037807 */ /* 0x000fc80004000000 */
[----:B------:R-:W-:-:S04]  /*07c0*/  LOP3.LUT R3, R3, 0x1, R8, 0xf8, !PT ;  /* 0x0000000103037812 */ /* 0x000fc800078ef808 */
[----:B------:R-:W-:-:S05]  /*07d0*/  LOP3.LUT R3, R3, R6, RZ, 0xc0, !PT ;  /* 0x0000000603037212 */ /* 0x000fca00078ec0ff */
[----:B------:R-:W-:-:S05]  /*07e0*/  IMAD.IADD R3, R8, 0x1, R3 ;  /* 0x0000000108037824 */ /* 0x000fca00078e0203 */
[----:B------:R-:W-:Y:S01]  /*07f0*/  LOP3.LUT R0, R3, R0, RZ, 0xfc, !PT ;  /* 0x0000000003007212 */ /* 0x000fe200078efcff */
[----:B------:R-:W-:Y:S06]  /*0800*/  BRA `(.L_x_14) ;  /* 0x0000000000107947 */ /* 0x000fec0003800000 */
.L_x_13:
[----:B------:R-:W-:-:S04]  /*0810*/  LOP3.LUT R0, R0, 0x80000000, RZ, 0xc0, !PT ;  /* 0x8000000000007812 */ /* 0x000fc800078ec0ff */
[----:B------:R-:W-:Y:S01]  /*0820*/  LOP3.LUT R0, R0, 0x7f800000, RZ, 0xfc, !PT ;  /* 0x7f80000000007812 */ /* 0x000fe200078efcff */
[----:B------:R-:W-:Y:S06]  /*0830*/  BRA `(.L_x_14) ;  /* 0x0000000000047947 */ /* 0x000fec0003800000 */
.L_x_12:
[----:B------:R-:W-:-:S07]  /*0840*/  IMAD R0, R7, 0x800000, R0 ;  /* 0x0080000007007824 */ /* 0x000fce00078e0200 */
.L_x_14:
[----:B------:R-:W-:Y:S05]  /*0850*/  BSYNC.RECONVERGENT B2 ;  /* 0x0000000000027941 */ /* 0x000fea0003800200 */
.L_x_11:
[----:B------:R-:W-:Y:S05]  /*0860*/  BRA `(.L_x_15) ;  /* 0x0000000000207947 */ /* 0x000fea0003800000 */
.L_x_10:
[----:B------:R-:W-:-:S04]  /*0870*/  LOP3.LUT R0, R7, 0x80000000, R9, 0x48, !PT ;  /* 0x8000000007007812 */ /* 0x000fc800078e4809 */
[----:B------:R-:W-:Y:S01]  /*0880*/  LOP3.LUT R0, R0, 0x7f800000, RZ, 0xfc, !PT ;  /* 0x7f80000000007812 */ /* 0x000fe200078efcff */
[----:B------:R-:W-:Y:S06]  /*0890*/  BRA `(.L_x_15) ;  /* 0x0000000000147947 */ /* 0x000fec0003800000 */
.L_x_9:
[----:B------:R-:W-:Y:S01]  /*08a0*/  LOP3.LUT R0, R7, 0x80000000, R9, 0x48, !PT ;  /* 0x8000000007007812 */ /* 0x000fe200078e4809 */
[----:B------:R-:W-:Y:S06]  /*08b0*/  BRA `(.L_x_15) ;  /* 0x00000000000c7947 */ /* 0x000fec0003800000 */
.L_x_8:
[----:B------:R-:W0:Y:S01]  /*08c0*/  MUFU.RSQ R0, -QNAN ;  /* 0xffc0000000007908 */ /* 0x000e220000001400 */
[----:B------:R-:W-:Y:S05]  /*08d0*/  BRA `(.L_x_15) ;  /* 0x0000000000047947 */ /* 0x000fea0003800000 */
.L_x_7:
[----:B------:R-:W-:-:S07]  /*08e0*/  FADD.FTZ R0, R0, R3 ;  /* 0x0000000300007221 */ /* 0x000fce0000010000 */
.L_x_15:
[----:B------:R-:W-:Y:S05]  /*08f0*/  BSYNC.RECONVERGENT B1 ;  /* 0x0000000000017941 */ /* 0x000fea0003800200 */
.L_x_5:
[----:B------:R-:W-:-:S04]  /*0900*/  IMAD.MOV.U32 R3, RZ, RZ, 0x0 ;  /* 0x00000000ff037424 */ /* 0x000fc800078e00ff */
[----:B0-----:R-:W-:Y:S05]  /*0910*/  RET.REL.NODEC R2 `(default_function_kernel_3) ;  /* 0xfffffff402b87950 */ /* 0x001fea0003c3ffff */
.L_x_16:
        /* <DEDUP_REMOVED lines=14> */
.L_x_19:


//--------------------- .text.default_function_kernel --------------------------
	.section	.text.default_function_kernel,"ax",@progbits
	.align	128
        .global         default_function_kernel
        .type           default_function_kernel,@function
        .size           default_function_kernel,(.L_x_24 - default_function_kernel)
        .other          default_function_kernel,@"STO_CUDA_ENTRY STV_DEFAULT"
default_function_kernel:
.text.default_function_kernel:
        /* <DEDUP_REMOVED lines=8> */
[----:B------:R-:W-:Y:S01]  /*0080*/  LOP3.LUT R0, R0, 0xffff, RZ, 0xc0, !PT ;  /* 0x0000ffff00007812 */ /* 0x000fe200078ec0ff */
[----:B------:R-:W0:Y:S01]  /*0090*/  LDC.64 R2, c[0x0][0x388] ;  /* 0x0000e200ff027b82 */ /* 0x000e220000000a00 */
[----:B------:R-:W-:Y:S01]  /*00a0*/  LEA R6, R7, R6, 0x2 ;  /* 0x0000000607067211 */ /* 0x000fe200078e10ff */
[----:B------:R-:W1:Y:S02]  /*00b0*/  LDCU.64 UR4, c[0x0][0x358] ;  /* 0x00006b00ff0477ac */ /* 0x000e640008000a00 */
[----:B------:R-:W-:-:S05]  /*00c0*/  IMAD R0, R0, 0xaaab, RZ ;  /* 0x0000aaab00007824 */ /* 0x000fca00078e02ff */
[----:B------:R-:W-:-:S04]  /*00d0*/  SHF.R.U32.HI R0, RZ, 0x11, R0 ;  /* 0x00000011ff007819 */ /* 0x000fc80000011600 */
[----:B------:R-:W-:Y:S01]  /*00e0*/  PRMT R4, R0, 0x9910, RZ ;  /* 0x0000991000047816 */ /* 0x000fe200000000ff */
[----:B------:R-:W-:-:S05]  /*00f0*/  IMAD.HI.U32 R0, R6, 0x2aaaaaab, RZ ;  /* 0x2aaaaaab06007827 */ /* 0x000fca00078e00ff */
[----:B------:R-:W-:Y:S01]  /*0100*/  SHF.R.U32.HI R5, RZ, 0x1, R0 ;  /* 0x00000001ff057819 */ /* 0x000fe20000011600 */
[----:B------:R-:W-:-:S04]  /*0110*/  IMAD R0, R4, 0xc, RZ ;  /* 0x0000000c04007824 */ /* 0x000fc800078e02ff */
[----:B------:R-:W-:Y:S01]  /*0120*/  IMAD R5, R5, -0xc, R6 ;  /* 0xfffffff405057824 */ /* 0x000fe200078e0206 */
[----:B------:R-:W-:-:S05]  /*0130*/  LOP3.LUT R0, R0, 0xffff, RZ, 0xc0, !PT ;  /* 0x0000ffff00007812 */ /* 0x000fca00078ec0ff */
[----:B------:R-:W-:-:S04]  /*0140*/  IMAD.IADD R5, R0, 0x1, R5 ;  /* 0x0000000100057824 */ /* 0x000fc800078e0205 */
[----:B0-----:R-:W-:Y:S02]  /*0150*/  IMAD.WIDE.U32 R2, R5, 0x4, R2 ;  /* 0x0000000405027825 */ /* 0x001fe400078e0002 */
[----:B------:R-:W0:Y:S04]  /*0160*/  LDC.64 R4, c[0x0][0x380] ;  /* 0x0000e000ff047b82 */ /* 0x000e280000000a00 */
[----:B-1----:R-:W2:Y:S01]  /*0170*/  LDG.E.CONSTANT R3, desc[UR4][R2.64] ;  /* 0x0000000402037981 */ /* 0x002ea2000c1e9900 */
[----:B------:R-:W-:-:S04]  /*0180*/  IMAD R7, R7, 0x3fc, R6 ;  /* 0x000003fc07077824 */ /* 0x000fc800078e0206 */
[----:B0-----:R-:W-:-:S05]  /*0190*/  IMAD.WIDE.U32 R4, R7, 0x4, R4 ;  /* 0x0000000407047825 */ /* 0x001fca00078e0004 */
[----:B--2---:R-:W-:Y:S01]  /*01a0*/  STG.E desc[UR4][R4.64], R3 ;  /* 0x0000000304007986 */ /* 0x004fe2000c101904 */
[----:B------:R-:W-:Y:S05]  /*01b0*/  EXIT ;  /* 0x000000000000794d */ /* 0x000fea0003800000 */
.L_x_17:
        /* <DEDUP_REMOVED lines=12> */
.L_x_24:


//--------------------- .text.default_function_kernel_5 --------------------------
	.section	.text.default_function_kernel_5,"ax",@progbits
	.align	128
        .global         default_function_kernel_5
        .type           default_function_kernel_5,@function
        .size           default_function_kernel_5,(.L_x_25 - default_function_kernel_5)
        .other          default_function_kernel_5,@"STO_CUDA_ENTRY STV_DEFAULT"
default_function_kernel_5:
.text.default_function_kernel_5:
        /* <DEDUP_REMOVED lines=8> */
[----:B------:R-:W-:Y:S01]  /*0080*/  USHF.L.U32 UR4, UR6, 0xa, URZ ;  /* 0x0000000a06047899 */ /* 0x000fe200080006ff */
[----:B------:R-:W0:Y:S01]  /*0090*/  LDC.64 R2, c[0x0][0x380] ;  /* 0x0000e000ff027b82 */ /* 0x000e220000000a00 */
[----:B------:R-:W-:-:S04]  /*00a0*/  LOP3.LUT R4, R0, 0xffff, RZ, 0xc0, !PT ;  /* 0x0000ffff00047812 */ /* 0x000fc800078ec0ff */
[----:B------:R-:W-:Y:S01]  /*00b0*/  LOP3.LUT R7, R7, UR4, RZ, 0xfc, !PT ;  /* 0x0000000407077c12 */ /* 0x000fe2000f8efcff */
[----:B------:R-:W-:-:S04]  /*00c0*/  IMAD R4, R4, 0x5efb, RZ ;  /* 0x00005efb04047824 */ /* 0x000fc800078e02ff */
[----:B------:R-:W-:Y:S01]  /*00d0*/  IMAD.HI.U32 R0, R7, 0x5eface49, RZ ;  /* 0x5eface4907007827 */ /* 0x000fe200078e00ff */
[----:B------:R-:W1:Y:S01]  /*00e0*/  LDCU.64 UR4, c[0x0][0x358] ;  /* 0x00006b00ff0477ac */ /* 0x000e620008000a00 */
[----:B------:R-:W-:-:S03]  /*00f0*/  SHF.R.U32.HI R5, RZ, 0x17, R4 ;  /* 0x00000017ff057819 */ /* 0x000fc60000011604 */
[----:B------:R-:W-:-:S05]  /*0100*/  SHF.R.U32.HI R0, RZ, 0x9, R0 ;  /* 0x00000009ff007819 */ /* 0x000fca0000011600 */
[----:B------:R-:W-:-:S04]  /*0110*/  IMAD R0, R0, -0x564, R7 ;  /* 0xfffffa9c00007824 */ /* 0x000fc800078e0207 */
[----:B------:R-:W-:-:S04]  /*0120*/  IMAD R5, R0, 0x3, R5 ;  /* 0x0000000300057824 */ /* 0x000fc800078e0205 */
[----:B0-----:R-:W-:Y:S02]  /*0130*/  IMAD.WIDE.U32 R2, R5, 0x4, R2 ;  /* 0x0000000405027825 */ /* 0x001fe400078e0002 */
[----:B------:R-:W0:Y:S04]  /*0140*/  LDC.64 R4, c[0x0][0x388] ;  /* 0x0000e200ff047b82 */ /* 0x000e280000000a00 */
[----:B-1----:R-:W2:Y:S01]  /*0150*/  LDG.E.CONSTANT R3, desc[UR4][R2.64] ;  /* 0x0000000402037981 */ /* 0x002ea2000c1e9900 */
[----:B0-----:R-:W-:-:S05]  /*0160*/  IMAD.WIDE.U32 R4, R7, 0x4, R4 ;  /* 0x0000000407047825 */ /* 0x001fca00078e0004 */
[----:B--2---:R-:W-:Y:S01]  /*0170*/  STG.E desc[UR4][R4.64], R3 ;  /* 0x0000000304007986 */ /* 0x004fe2000c101904 */
[----:B------:R-:W-:Y:S05]  /*0180*/  EXIT ;  /* 0x000000000000794d */ /* 0x000fea0003800000 */
.L_x_18:
        /* <DEDUP_REMOVED lines=15> */
.L_x_25:


//--------------------- .nv.shared.reserved.0     --------------------------
	.section	.nv.shared.reserved.0,"aw",@nobits
	.weak		__nv_reservedSMEM_offset_0_alias
	.size		__nv_reservedSMEM_offset_0_alias, 0, 64
	.other		__nv_reservedSMEM_offset_0_alias,@"STO_CUDA_RESERVED_SHARED STV_DEFAULT"
__nv_reservedSMEM_offset_0_alias:
	.zero		0
	.zero		64


//--------------------- .nv.constant0.default_function_kernel_4 --------------------------
	.section	.nv.constant0.default_function_kernel_4,"a",@progbits
	.sectionflags	@""
	.align	4
.nv.constant0.default_function_kernel_4:
	.zero		912


//--------------------- .nv.constant0.default_function_kernel_2 --------------------------
	.section	.nv.constant0.default_function_kernel_2,"a",@progbits
	.sectionflags	@""
	.align	4
.nv.constant0.default_function_kernel_2:
	.zero		904


//--------------------- .nv.constant0.default_function_kernel_1 --------------------------
	.section	.nv.constant0.default_function_kernel_1,"a",@progbits
	.sectionflags	@""
	.align	4
.nv.constant0.default_function_kernel_1:
	.zero		904


//--------------------- .nv.constant0.default_function_kernel_3 --------------------------
	.section	.nv.constant0.default_function_kernel_3,"a",@progbits
	.sectionflags	@""
	.align	4
.nv.constant0.default_function_kernel_3:
	.zero		904


//--------------------- .nv.constant0.default_function_kernel --------------------------
	.section	.nv.constant0.default_function_kernel,"a",@progbits
	.sectionflags	@""
	.align	4
.nv.constant0.default_function_kernel:
	.zero		912


//--------------------- .nv.constant0.default_function_kernel_5 --------------------------
	.section	.nv.constant0.default_function_kernel_5,"a",@progbits
	.sectionflags	@""
	.align	4
.nv.constant0.default_function_kernel_5:
	.zero		912


//--------------------- SYMBOLS --------------------------

	.type		.nv.reservedSmem.offset0,@object
	.size		.nv.reservedSmem.offset0,0x4
